//
// Generated by NVIDIA NVVM Compiler
//
// Compiler Build ID: CL-36424714
// Cuda compilation tools, release 13.0, V13.0.88
// Based on NVVM 20.0.0
//

.version 9.0
.target sm_100
.address_size 64

	// .globl	_Z20blockTransposeKernelPfjj
// _ZZ20blockTransposeKernelPfjjE6blockA has been demoted

.visible .entry _Z20blockTransposeKernelPfjj(
	.param .u64 .ptr .align 1 _Z20blockTransposeKernelPfjj_param_0,
	.param .u32 _Z20blockTransposeKernelPfjj_param_1,
	.param .u32 _Z20blockTransposeKernelPfjj_param_2
)
{
	.reg .b32 	%r<18>;
	.reg .b32 	%f<3>;
	.reg .b64 	%rd<5>;
	// demoted variable
	.shared .align 4 .b8 _ZZ20blockTransposeKernelPfjjE6blockA[144];
	ld.param.u64 	%rd1, [_Z20blockTransposeKernelPfjj_param_0];
	ld.param.u32 	%r1, [_Z20blockTransposeKernelPfjj_param_1];
	cvta.to.global.u64 	%rd2, %rd1;
	mov.u32 	%r2, %ctaid.x;
	mov.u32 	%r3, %ntid.x;
	mov.u32 	%r4, %tid.x;
	mad.lo.s32 	%r5, %r2, %r3, %r4;
	mov.u32 	%r6, %ctaid.y;
	mov.u32 	%r7, %ntid.y;
	mov.u32 	%r8, %tid.y;
	mad.lo.s32 	%r9, %r6, %r7, %r8;
	mad.lo.s32 	%r10, %r1, %r9, %r5;
	mul.wide.s32 	%rd3, %r10, 4;
	add.s64 	%rd4, %rd2, %rd3;
	ld.global.f32 	%f1, [%rd4];
	mov.u32 	%r11, _ZZ20blockTransposeKernelPfjjE6blockA;
	mad.lo.s32 	%r12, %r8, 24, %r11;
	shl.b32 	%r13, %r4, 2;
	add.s32 	%r14, %r12, %r13;
	st.shared.f32 	[%r14], %f1;
	bar.sync 	0;
	mad.lo.s32 	%r15, %r4, 24, %r11;
	shl.b32 	%r16, %r8, 2;
	add.s32 	%r17, %r15, %r16;
	ld.shared.f32 	%f2, [%r17];
	st.global.f32 	[%rd4], %f2;
	ret;

}


// ===== COMPILED SASS (sm_100) =====

	.target	sm_100

	.elftype	@"ET_EXEC"


//--------------------- .note.nv.tkinfo           --------------------------
	.section	.note.nv.tkinfo,"",@"SHT_NOTE"
	.sectionflags	@"SHF_NOTE_NV_TKINFO"
	.tkinfo
        /*0018*/ 	.word	0x00000002
        /*0030*/ 	.string	""
        /*0030*/ 	.string	"ptxas"
        /*0030*/ 	.string	"Cuda compilation tools, release 13.0, V13.0.88"
        /*0030*/ 	.string	"Build cuda_13.0.r13.0/compiler.36424714_0"
        /*0030*/ 	.string	"-arch sm_100 -m 64 "



//--------------------- .note.nv.cuinfo           --------------------------
	.section	.note.nv.cuinfo,"",@"SHT_NOTE"
	.sectionflags	@"SHF_NOTE_NV_CUINFO"
        /*0018*/ 	.short	0x0002
        /*001a*/ 	.short	0x0064
        /*001c*/ 	.short	0x0082
	.zero		2


//--------------------- .nv.info                  --------------------------
	.section	.nv.info,"",@"SHT_CUDA_INFO"
	.align	4


	//----- nvinfo : EIATTR_REGCOUNT
	.align		4
        /*0000*/ 	.byte	0x04, 0x2f
        /*0002*/ 	.short	(.L_1 - .L_0)
	.align		4
.L_0:
        /*0004*/ 	.word	index@(_Z20blockTransposeKernelPfjj)
        /*0008*/ 	.word	0x0000000c


	//----- nvinfo : EIATTR_FRAME_SIZE
	.align		4
.L_1:
        /*000c*/ 	.byte	0x04, 0x11
        /*000e*/ 	.short	(.L_3 - .L_2)
	.align		4
.L_2:
        /*0010*/ 	.word	index@(_Z20blockTransposeKernelPfjj)
        /*0014*/ 	.word	0x00000000


	//----- nvinfo : EIATTR_MIN_STACK_SIZE
	.align		4
.L_3:
        /*0018*/ 	.byte	0x04, 0x12
        /*001a*/ 	.short	(.L_5 - .L_4)
	.align		4
.L_4:
        /*001c*/ 	.word	index@(_Z20blockTransposeKernelPfjj)
        /*0020*/ 	.word	0x00000000
.L_5:


//--------------------- .nv.compat                --------------------------
	.section	.nv.compat,"",@"SHT_CUDA_COMPAT_INFO"
	.align	4
        /*0000*/ 	.byte	0x02, 0x09, 0x00, 0x00, 0x02, 0x02, 0x01, 0x00, 0x02, 0x05, 0x05, 0x00, 0x03, 0x07, 0x01, 0x01
        /*0010*/ 	.byte	0x02, 0x03, 0x00, 0x00, 0x02, 0x06, 0x01, 0x00, 0x04, 0x0b, 0x08, 0x00, 0x09, 0x00, 0x00, 0x00
        /*0020*/ 	.byte	0x00, 0x00, 0x00, 0x00


//--------------------- .nv.info._Z20blockTransposeKernelPfjj --------------------------
	.section	.nv.info._Z20blockTransposeKernelPfjj,"",@"SHT_CUDA_INFO"
	.sectionflags	@""
	.align	4


	//----- nvinfo : EIATTR_CUDA_API_VERSION
	.align		4
        /*0000*/ 	.byte	0x04, 0x37
        /*0002*/ 	.short	(.L_7 - .L_6)
.L_6:
        /*0004*/ 	.word	0x00000082


	//----- nvinfo : EIATTR_KPARAM_INFO
	.align		4
.L_7:
        /*0008*/ 	.byte	0x04, 0x17
        /*000a*/ 	.short	(.L_9 - .L_8)
.L_8:
        /*000c*/ 	.word	0x00000000
        /*0010*/ 	.short	0x0002
        /*0012*/ 	.short	0x000c
        /*0014*/ 	.byte	0x00, 0xf0, 0x11, 0x00


	//----- nvinfo : EIATTR_KPARAM_INFO
	.align		4
.L_9:
        /*0018*/ 	.byte	0x04, 0x17
        /*001a*/ 	.short	(.L_11 - .L_10)
.L_10:
        /*001c*/ 	.word	0x00000000
        /*0020*/ 	.short	0x0001
        /*0022*/ 	.short	0x0008
        /*0024*/ 	.byte	0x00, 0xf0, 0x11, 0x00


	//----- nvinfo : EIATTR_KPARAM_INFO
	.align		4
.L_11:
        /*0028*/ 	.byte	0x04, 0x17
        /*002a*/ 	.short	(.L_13 - .L_12)
.L_12:
        /*002c*/ 	.word	0x00000000
        /*0030*/ 	.short	0x0000
        /*0032*/ 	.short	0x0000
        /*0034*/ 	.byte	0x00, 0xf5, 0x21, 0x00


	//----- nvinfo : EIATTR_SPARSE_MMA_MASK
	.align		4
.L_13:
        /*0038*/ 	.byte	0x03, 0x50
        /*003a*/ 	.short	0x0000


	//----- nvinfo : EIATTR_MAXREG_COUNT
	.align		4
        /*003c*/ 	.byte	0x03, 0x1b
        /*003e*/ 	.short	0x00ff


	//----- nvinfo : EIATTR_NUM_BARRIERS
	.align		4
        /*0040*/ 	.byte	0x02, 0x4c
        /*0042*/ 	.byte	0x01
	.zero		1


	//----- nvinfo : EIATTR_MERCURY_ISA_VERSION
	.align		4
        /*0044*/ 	.byte	0x03, 0x5f
        /*0046*/ 	.short	0x0101


	//----- nvinfo : EIATTR_VRC_CTA_INIT_COUNT
	.align		4
        /*0048*/ 	.byte	0x02, 0x4a
	.zero		1
	.zero		1


	//----- nvinfo : EIATTR_EXIT_INSTR_OFFSETS
	.align		4
        /*004c*/ 	.byte	0x04, 0x1c
        /*004e*/ 	.short	(.L_15 - .L_14)


	//   ....[0]....
.L_14:
        /*0050*/ 	.word	0x000001a0


	//----- nvinfo : EIATTR_CBANK_PARAM_SIZE
	.align		4
.L_15:
        /*0054*/ 	.byte	0x03, 0x19
        /*0056*/ 	.short	0x0010


	//----- nvinfo : EIATTR_PARAM_CBANK
	.align		4
        /*0058*/ 	.byte	0x04, 0x0a
        /*005a*/ 	.short	(.L_17 - .L_16)
	.align		4
.L_16:
        /*005c*/ 	.word	index@(.nv.constant0._Z20blockTransposeKernelPfjj)
        /*0060*/ 	.short	0x0380
        /*0062*/ 	.short	0x0010


	//----- nvinfo : EIATTR_SW_WAR
	.align		4
.L_17:
        /*0064*/ 	.byte	0x04, 0x36
        /*0066*/ 	.short	(.L_19 - .L_18)
.L_18:
        /*0068*/ 	.word	0x00000008
.L_19:


//--------------------- .nv.callgraph             --------------------------
	.section	.nv.callgraph,"",@"SHT_CUDA_CALLGRAPH"
	.align	4
	.sectionentsize	8
	.align		4
        /*0000*/ 	.word	0x00000000
	.align		4
        /*0004*/ 	.word	0xffffffff
	.align		4
        /*0008*/ 	.word	0x00000000
	.align		4
        /*000c*/ 	.word	0xfffffffe
	.align		4
        /*0010*/ 	.word	0x00000000
	.align		4
        /*0014*/ 	.word	0xfffffffd
	.align		4
        /*0018*/ 	.word	0x00000000
	.align		4
        /*001c*/ 	.word	0xfffffffc


//--------------------- .text._Z20blockTransposeKernelPfjj --------------------------
	.section	.text._Z20blockTransposeKernelPfjj,"ax",@progbits
	.align	128
        .global         _Z20blockTransposeKernelPfjj
        .type           _Z20blockTransposeKernelPfjj,@function
        .size           _Z20blockTransposeKernelPfjj,(.L_x_1 - _Z20blockTransposeKernelPfjj)
        .other          _Z20blockTransposeKernelPfjj,@"STO_CUDA_ENTRY STV_DEFAULT"
_Z20blockTransposeKernelPfjj:
.text._Z20blockTransposeKernelPfjj:
[----:B------:R-:W-:Y:S01]  /*0000*/  LDC R1, c[0x0][0x37c] ;  /* 0x0000df00ff017b82 */ /* 0x000fe20000000800 */
[----:B------:R-:W0:Y:S07]  /*0010*/  S2R R7, SR_TID.X ;  /* 0x0000000000077919 */ /* 0x000e2e0000002100 */
[----:B------:R-:W0:Y:S01]  /*0020*/  LDC R0, c[0x0][0x360] ;  /* 0x0000d800ff007b82 */ /* 0x000e220000000800 */
[----:B------:R-:W1:Y:S01]  /*0030*/  LDCU UR8, c[0x0][0x388] ;  /* 0x00007100ff0877ac */ /* 0x000e620008000800 */
[----:B------:R-:W2:Y:S01]  /*0040*/  S2R R9, SR_TID.Y ;  /* 0x0000000000097919 */ /* 0x000ea20000002200 */
[----:B------:R-:W3:Y:S05]  /*0050*/  LDCU.64 UR4, c[0x0][0x358] ;  /* 0x00006b00ff0477ac */ /* 0x000eea0008000a00 */
[----:B------:R-:W0:Y:S08]  /*0060*/  S2UR UR6, SR_CTAID.X ;  /* 0x00000000000679c3 */ /* 0x000e300000002500 */
[----:B------:R-:W2:Y:S08]  /*0070*/  S2UR UR7, SR_CTAID.Y ;  /* 0x00000000000779c3 */ /* 0x000eb00000002600 */
[----:B------:R-:W2:Y:S08]  /*0080*/  LDC R5, c[0x0][0x364] ;  /* 0x0000d900ff057b82 */ /* 0x000eb00000000800 */
[----:B------:R-:W4:Y:S01]  /*0090*/  LDC.64 R2, c[0x0][0x380] ;  /* 0x0000e000ff027b82 */ /* 0x000f220000000a00 */
[----:B0-----:R-:W-:-:S02]  /*00a0*/  IMAD R0, R0, UR6, R7 ;  /* 0x0000000600007c24 */ /* 0x001fc4000f8e0207 */
[----:B--2---:R-:W-:-:S04]  /*00b0*/  IMAD R5, R5, UR7, R9 ;  /* 0x0000000705057c24 */ /* 0x004fc8000f8e0209 */
[----:B-1----:R-:W-:-:S04]  /*00c0*/  IMAD R5, R5, UR8, R0 ;  /* 0x0000000805057c24 */ /* 0x002fc8000f8e0200 */
[----:B----4-:R-:W-:-:S05]  /*00d0*/  IMAD.WIDE R2, R5, 0x4, R2 ;  /* 0x0000000405027825 */ /* 0x010fca00078e0202 */
[----:B---3--:R-:W2:Y:S01]  /*00e0*/  LDG.E R0, desc[UR4][R2.64] ;  /* 0x0000000402007981 */ /* 0x008ea2000c1e1900 */
[----:B------:R-:W-:Y:S01]  /*00f0*/  MOV R4, 0x400 ;  /* 0x0000040000047802 */ /* 0x000fe20000000f00 */
[----:B------:R-:W0:Y:S03]  /*0100*/  S2R R5, SR_CgaCtaId ;  /* 0x0000000000057919 */ /* 0x000e260000008800 */
[----:B0-----:R-:W-:-:S05]  /*0110*/  LEA R4, R5, R4, 0x18 ;  /* 0x0000000405047211 */ /* 0x001fca00078ec0ff */
[--C-:B------:R-:W-:Y:S02]  /*0120*/  IMAD R5, R9, 0x18, R4.reuse ;  /* 0x0000001809057824 */ /* 0x100fe400078e0204 */
[----:B------:R-:W-:-:S03]  /*0130*/  IMAD R4, R7, 0x18, R4 ;  /* 0x0000001807047824 */ /* 0x000fc600078e0204 */
[----:B------:R-:W-:Y:S02]  /*0140*/  LEA R5, R7, R5, 0x2 ;  /* 0x0000000507057211 */ /* 0x000fe400078e10ff */
[----:B------:R-:W-:-:S03]  /*0150*/  LEA R4, R9, R4, 0x2 ;  /* 0x0000000409047211 */ /* 0x000fc600078e10ff */
[----:B--2---:R-:W-:Y:S01]  /*0160*/  STS [R5], R0 ;  /* 0x0000000005007388 */ /* 0x004fe20000000800 */
[----:B------:R-:W-:Y:S06]  /*0170*/  BAR.SYNC.DEFER_BLOCKING 0x0 ;  /* 0x0000000000007b1d */ /* 0x000fec0000010000 */
[----:B------:R-:W0:Y:S04]  /*0180*/  LDS R7, [R4] ;  /* 0x0000000004077984 */ /* 0x000e280000000800 */
[----:B0-----:R-:W-:Y:S01]  /*0190*/  STG.E desc[UR4][R2.64], R7 ;  /* 0x0000000702007986 */ /* 0x001fe2000c101904 */
[----:B------:R-:W-:Y:S05]  /*01a0*/  EXIT ;  /* 0x000000000000794d */ /* 0x000fea0003800000 */
.L_x_0:
[----:B------:R-:W-:-:S00]  /*01b0*/  BRA `(.L_x_0) ;  /* 0xfffffffc00fc7947 */ /* 0x000fc0000383ffff */
[----:B------:R-:W-:-:S00]  /*01c0*/  NOP ;  /* 0x0000000000007918 */ /* 0x000fc00000000000 */
        /* <DEDUP_REMOVED lines=11> */
.L_x_1:


//--------------------- .nv.shared._Z20blockTransposeKernelPfjj --------------------------
	.section	.nv.shared._Z20blockTransposeKernelPfjj,"aw",@nobits
	.sectionflags	@""
	.align	4
.nv.shared._Z20blockTransposeKernelPfjj:
	.zero		1168


//--------------------- .nv.shared.reserved.0     --------------------------
	.section	.nv.shared.reserved.0,"aw",@nobits
	.weak		__nv_reservedSMEM_offset_0_alias
	.size		__nv_reservedSMEM_offset_0_alias, 0, 64
	.other		__nv_reservedSMEM_offset_0_alias,@"STO_CUDA_RESERVED_SHARED STV_DEFAULT"
__nv_reservedSMEM_offset_0_alias:
	.zero		0
	.zero		64


//--------------------- .nv.constant0._Z20blockTransposeKernelPfjj --------------------------
	.section	.nv.constant0._Z20blockTransposeKernelPfjj,"a",@progbits
	.sectionflags	@""
	.align	4
.nv.constant0._Z20blockTransposeKernelPfjj:
	.zero		912


//--------------------- SYMBOLS --------------------------

	.type		.nv.reservedSmem.offset0,@object
	.size		.nv.reservedSmem.offset0,0x4
	.type		.nv.reservedSmem.cap,@object
	.size		.nv.reservedSmem.cap,0x4
